	.headerflags	@"EF_CUDA_TEXMODE_UNIFIED EF_CUDA_64BIT_ADDRESS EF_CUDA_ACCELERATORS EF_CUDA_SM90 EF_CUDA_VIRTUAL_SM(EF_CUDA_SM90)"
	.elftype	@"ET_EXEC"


//--------------------- .nv.info                  --------------------------
	.section	.nv.info,"",@"SHT_CUDA_INFO"
	.align	4


	//----- nvinfo : EIATTR_REGCOUNT
	.align		4
        /*0000*/ 	.byte	0x04, 0x2f
        /*0002*/ 	.short	(.L_3 - .L_2)
	.align		4
.L_2:
        /*0004*/ 	.word	index@(triton_poi_fused__native_batch_norm_legit_no_training_relu_threshold_backward_view_5)
        /*0008*/ 	.word	0x00000022


	//----- nvinfo : EIATTR_MIN_STACK_SIZE
	.align		4
.L_3:
        /*000c*/ 	.byte	0x04, 0x12
        /*000e*/ 	.short	(.L_5 - .L_4)
	.align		4
.L_4:
        /*0010*/ 	.word	index@(triton_poi_fused__native_batch_norm_legit_no_training_relu_threshold_backward_view_5)
        /*0014*/ 	.word	0x00000000


	//----- nvinfo : EIATTR_FRAME_SIZE
	.align		4
.L_5:
        /*0018*/ 	.byte	0x04, 0x11
        /*001a*/ 	.short	(.L_7 - .L_6)
	.align		4
.L_6:
        /*001c*/ 	.word	index@(triton_poi_fused__native_batch_norm_legit_no_training_relu_threshold_backward_view_5)
        /*0020*/ 	.word	0x00000000


	//----- nvinfo : EIATTR_MIN_STACK_SIZE
	.align		4
.L_7:
        /*0024*/ 	.byte	0x04, 0x12
        /*0026*/ 	.short	(.L_9 - .L_8)
	.align		4
.L_8:
        /*0028*/ 	.word	index@(triton_poi_fused__native_batch_norm_legit_no_training_relu_threshold_backward_view_5)
        /*002c*/ 	.word	0x00000000
.L_9:


//--------------------- .nv.info.triton_poi_fused__native_batch_norm_legit_no_training_relu_threshold_backward_view_5 --------------------------
	.section	.nv.info.triton_poi_fused__native_batch_norm_legit_no_training_relu_threshold_backward_view_5,"",@"SHT_CUDA_INFO"
	.sectionflags	@""
	.align	4


	//----- nvinfo : EIATTR_CUDA_API_VERSION
	.align		4
        /*0000*/ 	.byte	0x04, 0x37
        /*0002*/ 	.short	(.L_11 - .L_10)
.L_10:
        /*0004*/ 	.word	0x0000007c


	//----- nvinfo : EIATTR_KPARAM_INFO
	.align		4
.L_11:
        /*0008*/ 	.byte	0x04, 0x17
        /*000a*/ 	.short	(.L_13 - .L_12)
.L_12:
        /*000c*/ 	.word	0x00000000
        /*0010*/ 	.short	0x0008
        /*0012*/ 	.short	0x003c
        /*0014*/ 	.byte	0x00, 0xf0, 0x11, 0x00


	//----- nvinfo : EIATTR_KPARAM_INFO
	.align		4
.L_13:
        /*0018*/ 	.byte	0x04, 0x17
        /*001a*/ 	.short	(.L_15 - .L_14)
.L_14:
        /*001c*/ 	.word	0x00000000
        /*0020*/ 	.short	0x0007
        /*0022*/ 	.short	0x0038
        /*0024*/ 	.byte	0x00, 0xf0, 0x11, 0x00


	//----- nvinfo : EIATTR_KPARAM_INFO
	.align		4
.L_15:
        /*0028*/ 	.byte	0x04, 0x17
        /*002a*/ 	.short	(.L_17 - .L_16)
.L_16:
        /*002c*/ 	.word	0x00000000
        /*0030*/ 	.short	0x0006
        /*0032*/ 	.short	0x0030
        /*0034*/ 	.byte	0x00, 0xf4, 0x21, 0x00


	//----- nvinfo : EIATTR_KPARAM_INFO
	.align		4
.L_17:
        /*0038*/ 	.byte	0x04, 0x17
        /*003a*/ 	.short	(.L_19 - .L_18)
.L_18:
        /*003c*/ 	.word	0x00000000
        /*0040*/ 	.short	0x0005
        /*0042*/ 	.short	0x0028
        /*0044*/ 	.byte	0x00, 0xf4, 0x21, 0x00


	//----- nvinfo : EIATTR_KPARAM_INFO
	.align		4
.L_19:
        /*0048*/ 	.byte	0x04, 0x17
        /*004a*/ 	.short	(.L_21 - .L_20)
.L_20:
        /*004c*/ 	.word	0x00000000
        /*0050*/ 	.short	0x0004
        /*0052*/ 	.short	0x0020
        /*0054*/ 	.byte	0x00, 0xf4, 0x21, 0x00


	//----- nvinfo : EIATTR_KPARAM_INFO
	.align		4
.L_21:
        /*0058*/ 	.byte	0x04, 0x17
        /*005a*/ 	.short	(.L_23 - .L_22)
.L_22:
        /*005c*/ 	.word	0x00000000
        /*0060*/ 	.short	0x0003
        /*0062*/ 	.short	0x0018
        /*0064*/ 	.byte	0x00, 0xf4, 0x21, 0x00


	//----- nvinfo : EIATTR_KPARAM_INFO
	.align		4
.L_23:
        /*0068*/ 	.byte	0x04, 0x17
        /*006a*/ 	.short	(.L_25 - .L_24)
.L_24:
        /*006c*/ 	.word	0x00000000
        /*0070*/ 	.short	0x0002
        /*0072*/ 	.short	0x0010
        /*0074*/ 	.byte	0x00, 0xf4, 0x21, 0x00


	//----- nvinfo : EIATTR_KPARAM_INFO
	.align		4
.L_25:
        /*0078*/ 	.byte	0x04, 0x17
        /*007a*/ 	.short	(.L_27 - .L_26)
.L_26:
        /*007c*/ 	.word	0x00000000
        /*0080*/ 	.short	0x0001
        /*0082*/ 	.short	0x0008
        /*0084*/ 	.byte	0x00, 0xf4, 0x21, 0x00


	//----- nvinfo : EIATTR_KPARAM_INFO
	.align		4
.L_27:
        /*0088*/ 	.byte	0x04, 0x17
        /*008a*/ 	.short	(.L_29 - .L_28)
.L_28:
        /*008c*/ 	.word	0x00000000
        /*0090*/ 	.short	0x0000
        /*0092*/ 	.short	0x0000
        /*0094*/ 	.byte	0x00, 0xf4, 0x21, 0x00


	//----- nvinfo : EIATTR_SPARSE_MMA_MASK
	.align		4
.L_29:
        /*0098*/ 	.byte	0x03, 0x50
        /*009a*/ 	.short	0x0000


	//----- nvinfo : EIATTR_MAXREG_COUNT
	.align		4
        /*009c*/ 	.byte	0x03, 0x1b
        /*009e*/ 	.short	0x00ff


	//----- nvinfo : EIATTR_EXIT_INSTR_OFFSETS
	.align		4
        /*00a0*/ 	.byte	0x04, 0x1c
        /*00a2*/ 	.short	(.L_31 - .L_30)


	//   ....[0]....
.L_30:
        /*00a4*/ 	.word	0x00000e50


	//   ....[1]....
        /*00a8*/ 	.word	0x00000e70


	//----- nvinfo : EIATTR_REQNTID
	.align		4
.L_31:
        /*00ac*/ 	.byte	0x04, 0x10
        /*00ae*/ 	.short	(.L_33 - .L_32)
.L_32:
        /*00b0*/ 	.word	0x00000080
        /*00b4*/ 	.word	0x00000001
        /*00b8*/ 	.word	0x00000001


	//----- nvinfo : EIATTR_CBANK_PARAM_SIZE
	.align		4
.L_33:
        /*00bc*/ 	.byte	0x03, 0x19
        /*00be*/ 	.short	0x0040


	//----- nvinfo : EIATTR_PARAM_CBANK
	.align		4
        /*00c0*/ 	.byte	0x04, 0x0a
        /*00c2*/ 	.short	(.L_35 - .L_34)
	.align		4
.L_34:
        /*00c4*/ 	.word	index@(.nv.constant0.triton_poi_fused__native_batch_norm_legit_no_training_relu_threshold_backward_view_5)
        /*00c8*/ 	.short	0x0210
        /*00ca*/ 	.short	0x0040


	//----- nvinfo : EIATTR_SW_WAR
	.align		4
.L_35:
        /*00cc*/ 	.byte	0x04, 0x36
        /*00ce*/ 	.short	(.L_37 - .L_36)
.L_36:
        /*00d0*/ 	.word	0x00000008
.L_37:


//--------------------- .nv.callgraph             --------------------------
	.section	.nv.callgraph,"",@"SHT_CUDA_CALLGRAPH"
	.align	4
	.sectionentsize	8
	.align		4
        /*0000*/ 	.word	0x00000000
	.align		4
        /*0004*/ 	.word	0xffffffff
	.align		4
        /*0008*/ 	.word	0x00000000
	.align		4
        /*000c*/ 	.word	0xfffffffe
	.align		4
        /*0010*/ 	.word	0x00000000
	.align		4
        /*0014*/ 	.word	0xfffffffd
	.align		4
        /*0018*/ 	.word	0x00000000
	.align		4
        /*001c*/ 	.word	0xfffffffc


//--------------------- .nv.constant4             --------------------------
	.section	.nv.constant4,"a",@progbits
	.align	8
	.align		8
.nv.constant4:
        /*0000*/ 	.dword	_$_str
	.align		8
        /*0008*/ 	.dword	_$_str_$_2


//--------------------- .text.triton_poi_fused__native_batch_norm_legit_no_training_relu_threshold_backward_view_5 --------------------------
	.section	.text.triton_poi_fused__native_batch_norm_legit_no_training_relu_threshold_backward_view_5,"ax",@progbits
	.sectionflags	@"SHF_BARRIERS=1"
	.align	128
        .global         triton_poi_fused__native_batch_norm_legit_no_training_relu_threshold_backward_view_5
        .type           triton_poi_fused__native_batch_norm_legit_no_training_relu_threshold_backward_view_5,@function
        .size           triton_poi_fused__native_batch_norm_legit_no_training_relu_threshold_backward_view_5,(.L_x_1 - triton_poi_fused__native_batch_norm_legit_no_training_relu_threshold_backward_view_5)
        .other          triton_poi_fused__native_batch_norm_legit_no_training_relu_threshold_backward_view_5,@"STO_CUDA_ENTRY STV_DEFAULT"
triton_poi_fused__native_batch_norm_legit_no_training_relu_threshold_backward_view_5:
.text.triton_poi_fused__native_batch_norm_legit_no_training_relu_threshold_backward_view_5:
[----:B------:R-:W0:Y:S02]  /*0000*/  LDC R1, c[0x0][0x28] ;  /* 0x00000a00ff017b82 */ /* 0x000e240000000800 */
[----:B------:R-:W1:Y:S01]  /*0010*/  S2R R2, SR_TID.X ;  /* 0x0000000000027919 */ /* 0x000e620000002100 */
[----:B------:R-:W2:Y:S01]  /*0020*/  S2UR UR4, SR_CTAID.Y ;  /* 0x00000000000479c3 */ /* 0x000ea20000002600 */
[----:B------:R-:W-:Y:S01]  /*0030*/  IMAD.MOV.U32 R5, RZ, RZ, 0xbd1 ;  /* 0x00000bd1ff057424 */ /* 0x000fe200078e00ff */
[----:B------:R-:W-:Y:S01]  /*0040*/  CS2R R6, SRZ ;  /* 0x0000000000067805 */ /* 0x000fe2000001ff00 */
[----:B------:R-:W-:-:S05]  /*0050*/  ULDC.64 UR8, c[0x0][0x208] ;  /* 0x0000820000087ab9 */ /* 0x000fca0000000a00 */
[----:B------:R-:W3:Y:S08]  /*0060*/  S2UR UR7, SR_CTAID.X ;  /* 0x00000000000779c3 */ /* 0x000ef00000002500 */
[----:B------:R-:W4:Y:S01]  /*0070*/  LDC.64 R24, c[0x0][0x218] ;  /* 0x00008600ff187b82 */ /* 0x000f220000000a00 */
[----:B--2---:R-:W-:-:S07]  /*0080*/  USHF.L.U32 UR6, UR4, 0xa, URZ ;  /* 0x0000000a04067899 */ /* 0x004fce000800063f */
[----:B------:R-:W2:Y:S01]  /*0090*/  LDC.64 R30, c[0x0][0x210] ;  /* 0x00008400ff1e7b82 */ /* 0x000ea20000000a00 */
[----:B-1----:R-:W-:Y:S01]  /*00a0*/  IMAD.SHL.U32 R3, R2, 0x8, RZ ;  /* 0x0000000802037824 */ /* 0x002fe200078e00ff */
[----:B---3--:R-:W-:-:S06]  /*00b0*/  UISETP.GE.AND UP0, UPT, UR7, 0xbd1, UPT ;  /* 0x00000bd10700788c */ /* 0x008fcc000bf06270 */
[----:B------:R-:W1:Y:S01]  /*00c0*/  LDC.64 R20, c[0x0][0x220] ;  /* 0x00008800ff147b82 */ /* 0x000e620000000a00 */
[----:B------:R-:W-:Y:S01]  /*00d0*/  LOP3.LUT R3, R3, 0x3f8, RZ, 0xc0, !PT ;  /* 0x000003f803037812 */ /* 0x000fe200078ec0ff */
[----:B------:R-:W-:Y:S01]  /*00e0*/  USHF.R.S32.HI UR4, URZ, 0x15, UR4 ;  /* 0x000000153f047899 */ /* 0x000fe20008011404 */
[----:B------:R-:W-:Y:S01]  /*00f0*/  IMAD.U32 R28, RZ, RZ, UR6 ;  /* 0x00000006ff1c7e24 */ /* 0x000fe2000f8e00ff */
[----:B------:R-:W-:Y:S02]  /*0100*/  PLOP3.LUT P0, PT, PT, PT, UP0, 0x80, 0x0 ;  /* 0x000000000000781c */ /* 0x000fe40003f0f008 */
[----:B------:R-:W-:Y:S01]  /*0110*/  LOP3.LUT R29, R3, UR6, RZ, 0xfc, !PT ;  /* 0x00000006031d7c12 */ /* 0x000fe2000f8efcff */
[----:B------:R-:W-:-:S03]  /*0120*/  USGXT UR4, UR4, 0x1 ;  /* 0x000000010404789a */ /* 0x000fc60008000200 */
[----:B------:R-:W-:-:S04]  /*0130*/  SHF.R.S32.HI R0, RZ, 0x1f, R29 ;  /* 0x0000001fff007819 */ /* 0x000fc8000001141d */
[----:B------:R-:W-:Y:S02]  /*0140*/  LEA.HI R0, R0, R29, RZ, 0x8 ;  /* 0x0000001d00007211 */ /* 0x000fe400078f40ff */
[----:B------:R-:W-:Y:S02]  /*0150*/  LOP3.LUT R28, R28, 0x4, R3, 0xfe, !PT ;  /* 0x000000041c1c7812 */ /* 0x000fe400078efe03 */
[----:B------:R-:W-:Y:S02]  /*0160*/  SHF.R.S32.HI R4, RZ, 0x8, R0 ;  /* 0x00000008ff047819 */ /* 0x000fe40000011400 */
[----:B------:R-:W-:Y:S02]  /*0170*/  MOV R15, UR4 ;  /* 0x00000004000f7c02 */ /* 0x000fe40008000f00 */
[----:B------:R-:W-:Y:S01]  /*0180*/  LOP3.LUT R0, R0, 0xffffff00, RZ, 0xc0, !PT ;  /* 0xffffff0000007812 */ /* 0x000fe200078ec0ff */
[----:B------:R-:W-:Y:S01]  /*0190*/  IMAD R4, R4, R5, UR7 ;  /* 0x0000000704047e24 */ /* 0x000fe2000f8e0205 */
[----:B------:R-:W-:-:S03]  /*01a0*/  LEA.HI R14, R15, R28, RZ, 0x8 ;  /* 0x0000001c0f0e7211 */ /* 0x000fc600078f40ff */
[----:B------:R-:W-:Y:S01]  /*01b0*/  IMAD.IADD R29, R29, 0x1, -R0 ;  /* 0x000000011d1d7824 */ /* 0x000fe200078e0a00 */
[----:B------:R-:W-:Y:S02]  /*01c0*/  LOP3.LUT R15, R14, 0xffffff00, RZ, 0xc0, !PT ;  /* 0xffffff000e0f7812 */ /* 0x000fe400078ec0ff */
[----:B------:R-:W-:Y:S02]  /*01d0*/  SHF.L.U32 R16, R4, 0x8, RZ ;  /* 0x0000000804107819 */ /* 0x000fe400000006ff */
[----:B------:R-:W-:Y:S01]  /*01e0*/  CS2R R4, SRZ ;  /* 0x0000000000047805 */ /* 0x000fe2000001ff00 */
[----:B----4-:R-:W-:-:S04]  /*01f0*/  IMAD.WIDE R8, R29, 0x4, R24 ;  /* 0x000000041d087825 */ /* 0x010fc800078e0218 */
[----:B------:R-:W-:Y:S02]  /*0200*/  IMAD.IADD R28, R28, 0x1, -R15 ;  /* 0x000000011c1c7824 */ /* 0x000fe400078e0a0f */
[--C-:B------:R-:W-:Y:S01]  /*0210*/  IMAD.IADD R0, R29, 0x1, R16.reuse ;  /* 0x000000011d007824 */ /* 0x100fe200078e0210 */
[----:B------:R-:W3:Y:S01]  /*0220*/  LDG.E.EL.128 R8, desc[UR8][R8.64] ;  /* 0x0000000808087981 */ /* 0x000ee2000c2e1d00 */
[----:B------:R-:W-:Y:S02]  /*0230*/  IMAD.IADD R15, R28, 0x1, R16 ;  /* 0x000000011c0f7824 */ /* 0x000fe400078e0210 */
[----:B--2---:R-:W-:-:S04]  /*0240*/  IMAD.WIDE R12, R0, 0x4, R30 ;  /* 0x00000004000c7825 */ /* 0x004fc800078e021e */
[--C-:B-1----:R-:W-:Y:S01]  /*0250*/  IMAD.WIDE R16, R28, 0x4, R20.reuse ;  /* 0x000000041c107825 */ /* 0x102fe200078e0214 */
[----:B------:R1:W3:Y:S03]  /*0260*/  @!P0 LDG.E.EL.128 R4, desc[UR8][R12.64] ;  /* 0x000000080c048981 */ /* 0x0002e6000c2e1d00 */
[----:B------:R-:W-:Y:S02]  /*0270*/  IMAD.WIDE R20, R29, 0x4, R20 ;  /* 0x000000041d147825 */ /* 0x000fe400078e0214 */
[----:B------:R-:W2:Y:S04]  /*0280*/  LDG.E.EL.128 R16, desc[UR8][R16.64] ;  /* 0x0000000810107981 */ /* 0x000ea8000c2e1d00 */
[----:B------:R-:W4:Y:S01]  /*0290*/  LDG.E.EL.128 R20, desc[UR8][R20.64] ;  /* 0x0000000814147981 */ /* 0x000f22000c2e1d00 */
[----:B------:R-:W-:Y:S01]  /*02a0*/  PLOP3.LUT P0, PT, PT, PT, UP0, 0x80, 0x0 ;  /* 0x000000000000781c */ /* 0x000fe20003f0f008 */
[----:B------:R-:W-:Y:S01]  /*02b0*/  IMAD.WIDE R30, R15, 0x4, R30 ;  /* 0x000000040f1e7825 */ /* 0x000fe200078e021e */
[----:B-1----:R-:W-:-:S02]  /*02c0*/  CS2R R12, SRZ ;  /* 0x00000000000c7805 */ /* 0x002fc4000001ff00 */
[----:B------:R-:W-:Y:S01]  /*02d0*/  CS2R R14, SRZ ;  /* 0x00000000000e7805 */ /* 0x000fe2000001ff00 */
[----:B------:R-:W-:-:S06]  /*02e0*/  IMAD.WIDE R24, R28, 0x4, R24 ;  /* 0x000000041c187825 */ /* 0x000fcc00078e0218 */
[----:B------:R-:W5:Y:S04]  /*02f0*/  LDG.E.EL.128 R24, desc[UR8][R24.64] ;  /* 0x0000000818187981 */ /* 0x000f68000c2e1d00 */
[----:B------:R-:W5:Y:S01]  /*0300*/  @!P0 LDG.E.EL.128 R12, desc[UR8][R30.64] ;  /* 0x000000081e0c8981 */ /* 0x000f62000c2e1d00 */
[----:B---3--:R-:W-:Y:S01]  /*0310*/  FADD R6, -R10, R6 ;  /* 0x000000060a067221 */ /* 0x008fe20000000100 */
[----:B--2---:R-:W-:Y:S01]  /*0320*/  FADD R10, R17, 9.9999997473787516356e-06 ;  /* 0x3727c5ac110a7421 */ /* 0x004fe20000000000 */
[----:B----4-:R-:W-:Y:S01]  /*0330*/  FADD R17, R20, 9.9999997473787516356e-06 ;  /* 0x3727c5ac14117421 */ /* 0x010fe20000000000 */
[----:B------:R-:W-:Y:S01]  /*0340*/  FADD R21, R21, 9.9999997473787516356e-06 ;  /* 0x3727c5ac15157421 */ /* 0x000fe20000000000 */
[----:B------:R-:W-:Y:S01]  /*0350*/  FADD R5, -R9, R5 ;  /* 0x0000000509057221 */ /* 0x000fe20000000100 */
[----:B------:R-:W-:-:S02]  /*0360*/  FADD R9, R16, 9.9999997473787516356e-06 ;  /* 0x3727c5ac10097421 */ /* 0x000fc40000000000 */
[----:B------:R-:W1:Y:S08]  /*0370*/  MUFU.SQRT R16, R21 ;  /* 0x0000001500107308 */ /* 0x000e700000002000 */
[----:B------:R-:W2:Y:S01]  /*0380*/  MUFU.SQRT R17, R17 ;  /* 0x0000001100117308 */ /* 0x000ea20000002000 */
[----:B------:R-:W-:Y:S01]  /*0390*/  FADD R22, R22, 9.9999997473787516356e-06 ;  /* 0x3727c5ac16167421 */ /* 0x000fe20000000000 */
[----:B------:R-:W-:Y:S01]  /*03a0*/  FADD R23, R23, 9.9999997473787516356e-06 ;  /* 0x3727c5ac17177421 */ /* 0x000fe20000000000 */
[----:B------:R-:W-:Y:S01]  /*03b0*/  FADD R7, -R11, R7 ;  /* 0x000000070b077221 */ /* 0x000fe20000000100 */
[----:B------:R-:W-:-:S04]  /*03c0*/  FADD R11, R18, 9.9999997473787516356e-06 ;  /* 0x3727c5ac120b7421 */ /* 0x000fc80000000000 */
[----:B------:R-:W3:Y:S01]  /*03d0*/  MUFU.SQRT R18, R22 ;  /* 0x0000001600127308 */ /* 0x000ee20000002000 */
[----:B-1----:R-:W-:-:S07]  /*03e0*/  FSETP.GT.AND P5, PT, R16, 8.50705917302346158658e+37, PT ;  /* 0x7e8000001000780b */ /* 0x002fce0003fa4000 */
[----:B------:R-:W1:Y:S01]  /*03f0*/  MUFU.SQRT R20, R23 ;  /* 0x0000001700147308 */ /* 0x000e620000002000 */
[C---:B--2---:R-:W-:Y:S01]  /*0400*/  FSETP.GT.AND P3, PT, R17.reuse, 8.50705917302346158658e+37, PT ;  /* 0x7e8000001100780b */ /* 0x044fe20003f64000 */
[----:B-----5:R-:W-:Y:S01]  /*0410*/  FADD R26, -R26, R14 ;  /* 0x0000000e1a1a7221 */ /* 0x020fe20000000100 */
[----:B------:R-:W-:Y:S01]  /*0420*/  FSETP.GEU.AND P4, PT, R17, 1.175494350822287508e-38, PT ;  /* 0x008000001100780b */ /* 0x000fe20003f8e000 */
[----:B------:R-:W-:Y:S01]  /*0430*/  HFMA2.MMA R14, -RZ, RZ, 1.625, 0 ;  /* 0x3e800000ff0e7435 */ /* 0x000fe200000001ff */
[----:B------:R-:W-:Y:S02]  /*0440*/  FSETP.GEU.AND P6, PT, R16, 1.175494350822287508e-38, PT ;  /* 0x008000001000780b */ /* 0x000fe40003fce000 */
[----:B---3--:R-:W-:Y:S01]  /*0450*/  FSETP.GT.AND P0, PT, R18, 8.50705917302346158658e+37, PT ;  /* 0x7e8000001200780b */ /* 0x008fe20003f04000 */
[----:B------:R-:W-:Y:S01]  /*0460*/  @P5 FMUL R16, R16, 0.25 ;  /* 0x3e80000010105820 */ /* 0x000fe20000400000 */
[----:B------:R-:W-:-:S05]  /*0470*/  FSETP.GEU.AND P1, PT, R18, 1.175494350822287508e-38, PT ;  /* 0x008000001200780b */ /* 0x000fca0003f2e000 */
[----:B------:R-:W-:Y:S01]  /*0480*/  @P3 FMUL R17, R17, 0.25 ;  /* 0x3e80000011113820 */ /* 0x000fe20000400000 */
[----:B-1----:R-:W-:Y:S02]  /*0490*/  FSETP.GT.AND P2, PT, R20, 8.50705917302346158658e+37, PT ;  /* 0x7e8000001400780b */ /* 0x002fe40003f44000 */
[----:B------:R-:W-:Y:S01]  /*04a0*/  FSEL R22, R14, 1, P3 ;  /* 0x3f8000000e167808 */ /* 0x000fe20001800000 */
[----:B------:R-:W-:Y:S01]  /*04b0*/  @!P4 FMUL R17, R17, 16777216 ;  /* 0x4b8000001111c820 */ /* 0x000fe20000400000 */
[----:B------:R-:W-:Y:S01]  /*04c0*/  FSETP.GEU.AND P3, PT, R20, 1.175494350822287508e-38, PT ;  /* 0x008000001400780b */ /* 0x000fe20003f6e000 */
[----:B------:R-:W-:Y:S01]  /*04d0*/  @!P6 FMUL R16, R16, 16777216 ;  /* 0x4b8000001010e820 */ /* 0x000fe20000400000 */
[----:B------:R-:W1:Y:S01]  /*04e0*/  MUFU.SQRT R9, R9 ;  /* 0x0000000900097308 */ /* 0x000e620000002000 */
[----:B------:R-:W-:Y:S01]  /*04f0*/  @P0 FMUL R18, R18, 0.25 ;  /* 0x3e80000012120820 */ /* 0x000fe20000400000 */
[----:B------:R-:W-:-:S06]  /*0500*/  FADD R19, R19, 9.9999997473787516356e-06 ;  /* 0x3727c5ac13137421 */ /* 0x000fcc0000000000 */
[----:B------:R-:W-:Y:S01]  /*0510*/  MUFU.SQRT R10, R10 ;  /* 0x0000000a000a7308 */ /* 0x000fe20000002000 */
[----:B------:R-:W-:Y:S01]  /*0520*/  @P2 FMUL R20, R20, 0.25 ;  /* 0x3e80000014142820 */ /* 0x000fe20000400000 */
[----:B------:R-:W-:-:S06]  /*0530*/  FADD R25, -R25, R13 ;  /* 0x0000000d19197221 */ /* 0x000fcc0000000100 */
[----:B------:R-:W2:Y:S01]  /*0540*/  MUFU.RCP R17, R17 ;  /* 0x0000001100117308 */ /* 0x000ea20000001000 */
[----:B------:R-:W-:Y:S01]  /*0550*/  @!P1 FMUL R18, R18, 16777216 ;  /* 0x4b80000012129820 */ /* 0x000fe20000400000 */
[----:B------:R-:W-:-:S06]  /*0560*/  FADD R4, -R8, R4 ;  /* 0x0000000408047221 */ /* 0x000fcc0000000100 */
[----:B------:R-:W3:Y:S01]  /*0570*/  MUFU.RCP R16, R16 ;  /* 0x0000001000107308 */ /* 0x000ee20000001000 */
[----:B------:R-:W-:Y:S01]  /*0580*/  FSEL R13, R14, 1, P5 ;  /* 0x3f8000000e0d7808 */ /* 0x000fe20002800000 */
[----:B------:R-:W-:Y:S01]  /*0590*/  @!P3 FMUL R20, R20, 16777216 ;  /* 0x4b8000001414b820 */ /* 0x000fe20000400000 */
[----:B------:R-:W-:-:S05]  /*05a0*/  @!P4 FMUL R22, R22, 16777216 ;  /* 0x4b8000001616c820 */ /* 0x000fca0000400000 */
[----:B------:R-:W4:Y:S01]  /*05b0*/  MUFU.SQRT R8, R19 ;  /* 0x0000001300087308 */ /* 0x000f220000002000 */
[----:B------:R-:W-:Y:S01]  /*05c0*/  @!P6 FMUL R13, R13, 16777216 ;  /* 0x4b8000000d0de820 */ /* 0x000fe20000400000 */
[----:B-1----:R-:W-:Y:S01]  /*05d0*/  FSETP.GT.AND P4, PT, R9, 8.50705917302346158658e+37, PT ;  /* 0x7e8000000900780b */ /* 0x002fe20003f84000 */
[----:B------:R-:W-:-:S05]  /*05e0*/  FADD R27, -R27, R15 ;  /* 0x0000000f1b1b7221 */ /* 0x000fca0000000100 */
[----:B------:R1:W5:Y:S01]  /*05f0*/  MUFU.RCP R23, R18 ;  /* 0x0000001200177308 */ /* 0x0003620000001000 */
[----:B------:R-:W-:Y:S01]  /*0600*/  FADD R15, -R24, R12 ;  /* 0x0000000c180f7221 */ /* 0x000fe20000000100 */
[----:B--2---:R-:W-:Y:S01]  /*0610*/  FMUL R17, R17, R22 ;  /* 0x0000001611117220 */ /* 0x004fe20000400000 */
[----:B------:R-:W-:Y:S01]  /*0620*/  FSETP.GT.AND P6, PT, R10, 8.50705917302346158658e+37, PT ;  /* 0x7e8000000a00780b */ /* 0x000fe20003fc4000 */
[----:B---3--:R-:W-:Y:S01]  /*0630*/  FMUL R12, R16, R13 ;  /* 0x0000000d100c7220 */ /* 0x008fe20000400000 */
[----:B------:R-:W-:-:S03]  /*0640*/  FSEL R22, R14, 1, P0 ;  /* 0x3f8000000e167808 */ /* 0x000fc60000000000 */
[----:B------:R-:W2:Y:S01]  /*0650*/  MUFU.RCP R20, R20 ;  /* 0x0000001400147308 */ /* 0x000ea20000001000 */
[----:B------:R-:W-:Y:S01]  /*0660*/  FSEL R13, R14, 1, P2 ;  /* 0x3f8000000e0d7808 */ /* 0x000fe20001000000 */
[----:B-1----:R-:W1:Y:S01]  /*0670*/  LDC.64 R18, c[0x0][0x228] ;  /* 0x00008a00ff127b82 */ /* 0x002e620000000a00 */
[----:B------:R-:W-:Y:S02]  /*0680*/  FSETP.GEU.AND P5, PT, R9, 1.175494350822287508e-38, PT ;  /* 0x008000000900780b */ /* 0x000fe40003fae000 */
[----:B------:R-:W-:Y:S01]  /*0690*/  FSETP.GEU.AND P0, PT, R10, 1.175494350822287508e-38, PT ;  /* 0x008000000a00780b */ /* 0x000fe20003f0e000 */
[----:B------:R-:W-:Y:S01]  /*06a0*/  @!P1 FMUL R22, R22, 16777216 ;  /* 0x4b80000016169820 */ /* 0x000fe20000400000 */
[----:B------:R-:W-:Y:S01]  /*06b0*/  @!P3 FMUL R13, R13, 16777216 ;  /* 0x4b8000000d0db820 */ /* 0x000fe20000400000 */
[----:B------:R-:W3:Y:S01]  /*06c0*/  MUFU.SQRT R11, R11 ;  /* 0x0000000b000b7308 */ /* 0x000ee20000002000 */
[----:B----4-:R-:W-:Y:S01]  /*06d0*/  FSETP.GT.AND P3, PT, R8, 8.50705917302346158658e+37, PT ;  /* 0x7e8000000800780b */ /* 0x010fe20003f64000 */
[----:B-----5:R-:W-:Y:S01]  /*06e0*/  FMUL R23, R23, R22 ;  /* 0x0000001617177220 */ /* 0x020fe20000400000 */
[----:B------:R-:W-:Y:S01]  /*06f0*/  @P4 FMUL R9, R9, 0.25 ;  /* 0x3e80000009094820 */ /* 0x000fe20000400000 */
[----:B------:R-:W-:Y:S01]  /*0700*/  FSEL R22, R14, 1, P4 ;  /* 0x3f8000000e167808 */ /* 0x000fe20002000000 */
[----:B------:R-:W-:Y:S01]  /*0710*/  @P6 FMUL R10, R10, 0.25 ;  /* 0x3e8000000a0a6820 */ /* 0x000fe20000400000 */
[----:B------:R-:W-:Y:S01]  /*0720*/  FSETP.GEU.AND P4, PT, R8, 1.175494350822287508e-38, PT ;  /* 0x008000000800780b */ /* 0x000fe20003f8e000 */
[----:B--2---:R-:W-:Y:S01]  /*0730*/  FMUL R16, R20, R13 ;  /* 0x0000000d14107220 */ /* 0x004fe20000400000 */
[----:B------:R-:W-:Y:S01]  /*0740*/  FMUL R20, R12, R5 ;  /* 0x000000050c147220 */ /* 0x000fe20000400000 */
[----:B------:R-:W-:Y:S01]  /*0750*/  @!P5 FMUL R9, R9, 16777216 ;  /* 0x4b8000000909d820 */ /* 0x000fe20000400000 */
[----:B------:R-:W2:Y:S01]  /*0760*/  LDC.64 R12, c[0x0][0x230] ;  /* 0x00008c00ff0c7b82 */ /* 0x000ea20000000a00 */
[----:B------:R-:W-:-:S03]  /*0770*/  @!P0 FMUL R10, R10, 16777216 ;  /* 0x4b8000000a0a8820 */ /* 0x000fc60000400000 */
[----:B------:R-:W-:Y:S01]  /*0780*/  @P3 FMUL R8, R8, 0.25 ;  /* 0x3e80000008083820 */ /* 0x000fe20000400000 */
[C---:B---3--:R-:W-:Y:S01]  /*0790*/  FSETP.GT.AND P2, PT, R11.reuse, 8.50705917302346158658e+37, PT ;  /* 0x7e8000000b00780b */ /* 0x048fe20003f44000 */
[----:B------:R-:W3:Y:S01]  /*07a0*/  MUFU.RCP R9, R9 ;  /* 0x0000000900097308 */ /* 0x000ee20000001000 */
[----:B------:R-:W-:Y:S02]  /*07b0*/  FSETP.GEU.AND P1, PT, R11, 1.175494350822287508e-38, PT ;  /* 0x008000000b00780b */ /* 0x000fe40003f2e000 */
[----:B------:R-:W-:-:S05]  /*07c0*/  @!P4 FMUL R8, R8, 16777216 ;  /* 0x4b8000000808c820 */ /* 0x000fca0000400000 */
[----:B------:R-:W4:Y:S01]  /*07d0*/  MUFU.RCP R10, R10 ;  /* 0x0000000a000a7308 */ /* 0x000f220000001000 */
[----:B------:R-:W-:Y:S01]  /*07e0*/  FSEL R5, R14, 1, P6 ;  /* 0x3f8000000e057808 */ /* 0x000fe20003000000 */
[----:B------:R-:W-:Y:S01]  /*07f0*/  FMUL R16, R16, R7 ;  /* 0x0000000710107220 */ /* 0x000fe20000400000 */
[----:B------:R-:W-:-:S05]  /*0800*/  @!P5 FMUL R22, R22, 16777216 ;  /* 0x4b8000001616d820 */ /* 0x000fca0000400000 */
[----:B------:R2:W5:Y:S01]  /*0810*/  MUFU.RCP R30, R8 ;  /* 0x00000008001e7308 */ /* 0x0005620000001000 */
[----:B------:R-:W-:Y:S01]  /*0820*/  FSEL R7, R14, 1, P3 ;  /* 0x3f8000000e077808 */ /* 0x000fe20001800000 */
[----:B------:R-:W-:Y:S01]  /*0830*/  @!P0 FMUL R5, R5, 16777216 ;  /* 0x4b80000005058820 */ /* 0x000fe20000400000 */
[----:B------:R-:W-:Y:S01]  /*0840*/  @P2 FMUL R11, R11, 0.25 ;  /* 0x3e8000000b0b2820 */ /* 0x000fe20000400000 */
[----:B------:R-:W-:Y:S01]  /*0850*/  FMUL R23, R23, R6 ;  /* 0x0000000617177220 */ /* 0x000fe20000400000 */
[----:B---3--:R-:W-:Y:S01]  /*0860*/  FMUL R6, R9, R22 ;  /* 0x0000001609067220 */ /* 0x008fe20000400000 */
[----:B------:R-:W-:Y:S01]  /*0870*/  FMUL R21, R17, R4 ;  /* 0x0000000411157220 */ /* 0x000fe20000400000 */
[----:B----4-:R-:W-:Y:S01]  /*0880*/  FMUL R22, R10, R5 ;  /* 0x000000050a167220 */ /* 0x010fe20000400000 */
[----:B------:R-:W-:Y:S01]  /*0890*/  @!P1 FMUL R11, R11, 16777216 ;  /* 0x4b8000000b0b9820 */ /* 0x000fe20000400000 */
[----:B------:R-:W-:Y:S01]  /*08a0*/  @!P4 FMUL R7, R7, 16777216 ;  /* 0x4b8000000707c820 */ /* 0x000fe20000400000 */
[----:B-1----:R-:W-:-:S04]  /*08b0*/  IMAD.WIDE R4, R29, 0x4, R18 ;  /* 0x000000041d047825 */ /* 0x002fc800078e0212 */
[----:B--2---:R-:W-:Y:S01]  /*08c0*/  IMAD.WIDE R8, R29, 0x4, R12 ;  /* 0x000000041d087825 */ /* 0x004fe200078e020c */
[----:B------:R1:W2:Y:S03]  /*08d0*/  MUFU.RCP R24, R11 ;  /* 0x0000000b00187308 */ /* 0x0002a60000001000 */
[----:B-----5:R-:W-:Y:S01]  /*08e0*/  FMUL R30, R30, R7 ;  /* 0x000000071e1e7220 */ /* 0x020fe20000400000 */
[----:B------:R-:W-:Y:S02]  /*08f0*/  FMUL R29, R6, R15 ;  /* 0x0000000f061d7220 */ /* 0x000fe40000400000 */
[----:B------:R-:W3:Y:S04]  /*0900*/  LDG.E.EL.128 R4, desc[UR8][R4.64] ;  /* 0x0000000804047981 */ /* 0x000ee8000c2e1d00 */
[----:B-1----:R-:W3:Y:S01]  /*0910*/  LDG.E.EL.128 R8, desc[UR8][R8.64] ;  /* 0x0000000808087981 */ /* 0x002ee2000c2e1d00 */
[----:B------:R-:W-:Y:S01]  /*0920*/  FSEL R17, R14, 1, P2 ;  /* 0x3f8000000e117808 */ /* 0x000fe20001000000 */
[----:B------:R-:W-:-:S04]  /*0930*/  IMAD.WIDE R14, R28, 0x4, R18 ;  /* 0x000000041c0e7825 */ /* 0x000fc800078e0212 */
[----:B------:R-:W-:Y:S01]  /*0940*/  @!P1 FMUL R17, R17, 16777216 ;  /* 0x4b80000011119820 */ /* 0x000fe20000400000 */
[----:B------:R-:W-:Y:S02]  /*0950*/  IMAD.WIDE R18, R28, 0x4, R12 ;  /* 0x000000041c127825 */ /* 0x000fe400078e020c */
[----:B------:R-:W4:Y:S02]  /*0960*/  LDG.E.EL.128 R12, desc[UR8][R14.64] ;  /* 0x000000080e0c7981 */ /* 0x000f24000c2e1d00 */
[----:B--2---:R-:W-:Y:S01]  /*0970*/  FMUL R24, R24, R17 ;  /* 0x0000001118187220 */ /* 0x004fe20000400000 */
[----:B------:R-:W1:Y:S01]  /*0980*/  S2UR UR5, SR_CgaCtaId ;  /* 0x00000000000579c3 */ /* 0x000e620000008800 */
[----:B---3--:R-:W-:Y:S02]  /*0990*/  FFMA R7, R7, R16, R11 ;  /* 0x0000001007077223 */ /* 0x008fe4000000000b */
[----:B------:R-:W4:Y:S01]  /*09a0*/  LDG.E.EL.128 R16, desc[UR8][R18.64] ;  /* 0x0000000812107981 */ /* 0x000f22000c2e1d00 */
[----:B------:R-:W-:Y:S01]  /*09b0*/  FMUL R11, R24, R26 ;  /* 0x0000001a180b7220 */ /* 0x000fe20000400000 */
[----:B------:R-:W-:Y:S01]  /*09c0*/  FMUL R22, R22, R25 ;  /* 0x0000001916167220 */ /* 0x000fe20000400000 */
[----:B------:R-:W-:Y:S01]  /*09d0*/  FMUL R30, R30, R27 ;  /* 0x0000001b1e1e7220 */ /* 0x000fe20000400000 */
[----:B------:R-:W-:Y:S01]  /*09e0*/  FFMA R6, R6, R23, R10 ;  /* 0x0000001706067223 */ /* 0x000fe2000000000a */
[----:B------:R-:W-:Y:S01]  /*09f0*/  FFMA R5, R5, R20, R9 ;  /* 0x0000001405057223 */ /* 0x000fe20000000009 */
[----:B------:R-:W-:Y:S01]  /*0a00*/  FFMA R4, R4, R21, R8 ;  /* 0x0000001504047223 */ /* 0x000fe20000000008 */
[----:B------:R-:W-:-:S02]  /*0a10*/  UMOV UR4, 0x400 ;  /* 0x0000040000047882 */ /* 0x000fc40000000000 */
[----:B-1----:R-:W-:Y:S01]  /*0a20*/  UPRMT UR4, UR5, 0x654, UR4 ;  /* 0x0000065405047896 */ /* 0x002fe20008000004 */
[----:B------:R-:W-:Y:S02]  /*0a30*/  FSETP.GEU.AND P4, PT, R5, RZ, PT ;  /* 0x000000ff0500720b */ /* 0x000fe40003f8e000 */
[----:B------:R-:W-:Y:S02]  /*0a40*/  FSETP.GEU.AND P3, PT, R4, RZ, PT ;  /* 0x000000ff0400720b */ /* 0x000fe40003f6e000 */
[----:B------:R-:W-:Y:S02]  /*0a50*/  FSETP.GEU.AND P5, PT, R6, RZ, PT ;  /* 0x000000ff0600720b */ /* 0x000fe40003fae000 */
[----:B------:R-:W-:Y:S02]  /*0a60*/  LEA R21, R3, UR4, 0x2 ;  /* 0x0000000403157c11 */ /* 0x000fe4000f8e10ff */
[----:B------:R-:W-:Y:S02]  /*0a70*/  FSEL R4, R4, RZ, P3 ;  /* 0x000000ff04047208 */ /* 0x000fe40001800000 */
[----:B------:R-:W-:-:S02]  /*0a80*/  FSEL R5, R5, RZ, P4 ;  /* 0x000000ff05057208 */ /* 0x000fc40002000000 */
[----:B------:R-:W-:Y:S01]  /*0a90*/  FSEL R6, R6, RZ, P5 ;  /* 0x000000ff06067208 */ /* 0x000fe20002800000 */
[----:B------:R-:W-:Y:S02]  /*0aa0*/  IMAD.SHL.U32 R20, R2, 0x4, RZ ;  /* 0x0000000402147824 */ /* 0x000fe400078e00ff */
[----:B------:R-:W1:Y:S03]  /*0ab0*/  LDC.64 R2, c[0x0][0x238] ;  /* 0x00008e00ff027b82 */ /* 0x000e660000000a00 */
[----:B------:R-:W-:Y:S01]  /*0ac0*/  LOP3.LUT R20, R20, 0x1fc, RZ, 0xc0, !PT ;  /* 0x000001fc14147812 */ /* 0x000fe200078ec0ff */
[----:B------:R-:W-:Y:S02]  /*0ad0*/  IMAD.U32 R23, RZ, RZ, UR7 ;  /* 0x00000007ff177e24 */ /* 0x000fe4000f8e00ff */
[----:B----4-:R-:W-:Y:S01]  /*0ae0*/  FFMA R12, R12, R29, R16 ;  /* 0x0000001d0c0c7223 */ /* 0x010fe20000000010 */
[----:B------:R-:W-:Y:S01]  /*0af0*/  FFMA R11, R14, R11, R18 ;  /* 0x0000000b0e0b7223 */ /* 0x000fe20000000012 */
[----:B------:R-:W-:Y:S01]  /*0b00*/  FFMA R30, R15, R30, R19 ;  /* 0x0000001e0f1e7223 */ /* 0x000fe20000000013 */
[----:B------:R-:W-:-:S02]  /*0b10*/  FFMA R13, R13, R22, R17 ;  /* 0x000000160d0d7223 */ /* 0x000fc40000000011 */
[C---:B------:R-:W-:Y:S02]  /*0b20*/  FSETP.GEU.AND P6, PT, R12.reuse, RZ, PT ;  /* 0x000000ff0c00720b */ /* 0x040fe40003fce000 */
[----:B------:R-:W-:Y:S02]  /*0b30*/  FSETP.GEU.AND P1, PT, R11, RZ, PT ;  /* 0x000000ff0b00720b */ /* 0x000fe40003f2e000 */
[----:B------:R-:W-:Y:S02]  /*0b40*/  FSEL R8, R12, RZ, P6 ;  /* 0x000000ff0c087208 */ /* 0x000fe40003000000 */
[----:B------:R-:W-:Y:S02]  /*0b50*/  FSETP.GEU.AND P0, PT, R13, RZ, PT ;  /* 0x000000ff0d00720b */ /* 0x000fe40003f0e000 */
[----:B------:R-:W-:Y:S02]  /*0b60*/  FSETP.GEU.AND P2, PT, R30, RZ, PT ;  /* 0x000000ff1e00720b */ /* 0x000fe40003f4e000 */
[----:B------:R-:W-:-:S02]  /*0b70*/  FSETP.GEU.AND P6, PT, R7, RZ, PT ;  /* 0x000000ff0700720b */ /* 0x000fc40003fce000 */
[----:B------:R-:W-:Y:S02]  /*0b80*/  FSEL R10, R11, RZ, P1 ;  /* 0x000000ff0b0a7208 */ /* 0x000fe40000800000 */
[----:B------:R-:W-:Y:S02]  /*0b90*/  FSEL R9, R13, RZ, P0 ;  /* 0x000000ff0d097208 */ /* 0x000fe40000000000 */
[----:B------:R-:W-:Y:S02]  /*0ba0*/  FSEL R11, R30, RZ, P2 ;  /* 0x000000ff1e0b7208 */ /* 0x000fe40001000000 */
[----:B------:R-:W-:-:S03]  /*0bb0*/  FSEL R7, R7, RZ, P6 ;  /* 0x000000ff07077208 */ /* 0x000fc60003000000 */
[----:B------:R-:W-:Y:S04]  /*0bc0*/  STS.128 [R21+0x10], R8 ;  /* 0x0000100815007388 */ /* 0x000fe80000000c00 */
[----:B------:R2:W-:Y:S01]  /*0bd0*/  STS.128 [R21], R4 ;  /* 0x0000000415007388 */ /* 0x0005e20000000c00 */
[C---:B------:R-:W-:Y:S01]  /*0be0*/  LEA R22, R20.reuse, UR4, 0x2 ;  /* 0x0000000414167c11 */ /* 0x040fe2000f8e10ff */
[----:B------:R-:W-:Y:S01]  /*0bf0*/  ULDC.64 UR4, c[0x0][0x240] ;  /* 0x0000900000047ab9 */ /* 0x000fe20000000a00 */
[----:B------:R-:W-:Y:S01]  /*0c00*/  BAR.SYNC.DEFER_BLOCKING 0x0 ;  /* 0x0000000000007b1d */ /* 0x000fe20000010000 */
[----:B------:R-:W-:Y:S02]  /*0c10*/  LOP3.LUT R20, R20, UR6, RZ, 0xfc, !PT ;  /* 0x0000000614147c12 */ /* 0x000fe4000f8efcff */
[----:B------:R-:W-:-:S03]  /*0c20*/  FSETP.GTU.AND P3, PT, R7, RZ, PT ;  /* 0x000000ff0700720b */ /* 0x000fc60003f6c000 */
[----:B------:R-:W3:Y:S04]  /*0c30*/  LDS.128 R12, [R22] ;  /* 0x00000000160c7984 */ /* 0x000ee80000000c00 */
[----:B------:R-:W4:Y:S01]  /*0c40*/  LDS.128 R16, [R22+0x800] ;  /* 0x0008000016107984 */ /* 0x000f220000000c00 */
[----:B------:R-:W-:Y:S02]  /*0c50*/  FSETP.GTU.AND P2, PT, R6, RZ, PT ;  /* 0x000000ff0600720b */ /* 0x000fe40003f4c000 */
[----:B------:R-:W-:Y:S02]  /*0c60*/  FSETP.GTU.AND P0, PT, R4, RZ, PT ;  /* 0x000000ff0400720b */ /* 0x000fe40003f0c000 */
[----:B------:R-:W-:Y:S02]  /*0c70*/  FSETP.GTU.AND P1, PT, R5, RZ, PT ;  /* 0x000000ff0500720b */ /* 0x000fe40003f2c000 */
[----:B--2---:R-:W-:-:S02]  /*0c80*/  LEA R5, R23, R20, 0xa ;  /* 0x0000001417057211 */ /* 0x004fc400078e50ff */
[----:B------:R-:W-:Y:S02]  /*0c90*/  SEL R6, RZ, 0x1, P3 ;  /* 0x00000001ff067807 */ /* 0x000fe40001800000 */
[----:B------:R-:W-:Y:S02]  /*0ca0*/  SEL R7, RZ, 0x1, P2 ;  /* 0x00000001ff077807 */ /* 0x000fe40001000000 */
[----:B------:R-:W-:Y:S02]  /*0cb0*/  FSETP.GTU.AND P3, PT, R9, RZ, PT ;  /* 0x000000ff0900720b */ /* 0x000fe40003f6c000 */
[----:B------:R-:W-:Y:S02]  /*0cc0*/  SEL R4, RZ, 0x1, P1 ;  /* 0x00000001ff047807 */ /* 0x000fe40000800000 */
[----:B------:R-:W-:Y:S01]  /*0cd0*/  SEL R21, RZ, 0x1, P0 ;  /* 0x00000001ff157807 */ /* 0x000fe20000000000 */
[----:B------:R-:W-:Y:S01]  /*0ce0*/  VIADD R9, R5, 0x200 ;  /* 0x0000020005097836 */ /* 0x000fe20000000000 */
[----:B------:R-:W-:-:S02]  /*0cf0*/  FSETP.GTU.AND P5, PT, R11, RZ, PT ;  /* 0x000000ff0b00720b */ /* 0x000fc40003fac000 */
[----:B------:R-:W-:Y:S02]  /*0d00*/  PLOP3.LUT P0, PT, PT, PT, UP0, 0x80, 0x0 ;  /* 0x000000000000781c */ /* 0x000fe40003f0f008 */
[----:B------:R-:W-:Y:S02]  /*0d10*/  PRMT R6, R7, 0x3340, R6 ;  /* 0x0000334007067816 */ /* 0x000fe40000000006 */
[----:B------:R-:W-:Y:S02]  /*0d20*/  FSETP.GTU.AND P4, PT, R10, RZ, PT ;  /* 0x000000ff0a00720b */ /* 0x000fe40003f8c000 */
[----:B------:R-:W-:Y:S02]  /*0d30*/  PLOP3.LUT P1, PT, PT, PT, UP0, 0x80, 0x0 ;  /* 0x000000000000781c */ /* 0x000fe40003f2f008 */
[----:B------:R-:W-:Y:S02]  /*0d40*/  SEL R11, RZ, 0x1, P3 ;  /* 0x00000001ff0b7807 */ /* 0x000fe40001800000 */
[----:B------:R-:W-:Y:S01]  /*0d50*/  PRMT R7, R21, 0x3340, R4 ;  /* 0x0000334015077816 */ /* 0x000fe20000000004 */
[----:B-1----:R-:W-:Y:S01]  /*0d60*/  IMAD.WIDE R4, R5, 0x4, R2 ;  /* 0x0000000405047825 */ /* 0x002fe200078e0202 */
[----:B------:R-:W-:-:S02]  /*0d70*/  PLOP3.LUT P3, PT, PT, PT, UP0, 0x40, 0x0 ;  /* 0x000000000000781c */ /* 0x000fc40003f6e808 */
[----:B------:R-:W-:Y:S01]  /*0d80*/  FSETP.GTU.AND P2, PT, R8, RZ, PT ;  /* 0x000000ff0800720b */ /* 0x000fe20003f4c000 */
[----:B------:R-:W-:Y:S01]  /*0d90*/  IMAD.WIDE R2, R9, 0x4, R2 ;  /* 0x0000000409027825 */ /* 0x000fe200078e0202 */
[----:B------:R-:W-:Y:S02]  /*0da0*/  SEL R8, RZ, 0x1, P5 ;  /* 0x00000001ff087807 */ /* 0x000fe40002800000 */
[----:B------:R-:W-:Y:S02]  /*0db0*/  SEL R9, RZ, 0x1, P4 ;  /* 0x00000001ff097807 */ /* 0x000fe40002000000 */
[----:B------:R-:W-:Y:S02]  /*0dc0*/  SEL R20, RZ, 0x1, P2 ;  /* 0x00000001ff147807 */ /* 0x000fe40001000000 */
[----:B------:R-:W-:Y:S02]  /*0dd0*/  PRMT R10, R9, 0x3340, R8 ;  /* 0x00003340090a7816 */ /* 0x000fe40000000008 */
[----:B------:R-:W-:Y:S01]  /*0de0*/  IADD3 R8, P2, R0, UR4, RZ ;  /* 0x0000000400087c10 */ /* 0x000fe2000ff5e0ff */
[----:B---3--:R1:W-:Y:S01]  /*0df0*/  @!P0 STG.E.128 desc[UR8][R4.64], R12 ;  /* 0x0000000c04008986 */ /* 0x0083e2000c101d08 */
[----:B------:R-:W-:-:S02]  /*0e00*/  PRMT R11, R20, 0x3340, R11 ;  /* 0x00003340140b7816 */ /* 0x000fc4000000000b */
[----:B------:R-:W-:Y:S01]  /*0e10*/  LEA.HI.X.SX32 R9, R0, UR5, 0x1, P2 ;  /* 0x0000000500097c11 */ /* 0x000fe200090f0eff */
[----:B----4-:R1:W-:Y:S01]  /*0e20*/  @!P1 STG.E.128 desc[UR8][R2.64], R16 ;  /* 0x0000001002009986 */ /* 0x0103e2000c101d08 */
[----:B------:R-:W-:Y:S02]  /*0e30*/  PRMT R6, R7, 0x5410, R6 ;  /* 0x0000541007067816 */ /* 0x000fe40000000006 */
[----:B------:R-:W-:Y:S01]  /*0e40*/  PRMT R7, R11, 0x5410, R10 ;  /* 0x000054100b077816 */ /* 0x000fe2000000000a */
[----:B------:R-:W-:Y:S06]  /*0e50*/  @!P3 EXIT ;  /* 0x000000000000b94d */ /* 0x000fec0003800000 */
[----:B------:R-:W-:Y:S01]  /*0e60*/  STG.E.64 desc[UR8][R8.64], R6 ;  /* 0x0000000608007986 */ /* 0x000fe2000c101b08 */
[----:B------:R-:W-:Y:S05]  /*0e70*/  EXIT ;  /* 0x000000000000794d */ /* 0x000fea0003800000 */
.L_x_0:
[----:B------:R-:W-:-:S00]  /*0e80*/  BRA `(.L_x_0) ;  /* 0xfffffffc00fc7947 */ /* 0x000fc0000383ffff */
[----:B------:R-:W-:-:S00]  /*0e90*/  NOP ;  /* 0x0000000000007918 */ /* 0x000fc00000000000 */
        /* <DEDUP_REMOVED lines=14> */
.L_x_1:


//--------------------- .nv.global.init           --------------------------
	.section	.nv.global.init,"aw",@progbits
.nv.global.init:
	.type		_$_str,@object
	.size		_$_str,(_$_str_$_2 - _$_str)
_$_str:
        /*0000*/ 	.byte	0x5f, 0x5f, 0x43, 0x55, 0x44, 0x41, 0x5f, 0x46, 0x54, 0x5a, 0x00
	.type		_$_str_$_2,@object
	.size		_$_str_$_2,(.L_1 - _$_str_$_2)
_$_str_$_2:
        /*000b*/ 	.byte	0x5f, 0x5f, 0x43, 0x55, 0x44, 0x41, 0x5f, 0x50, 0x52, 0x45, 0x43, 0x5f, 0x53, 0x51, 0x52, 0x54
        /*001b*/ 	.byte	0x00
.L_1:


//--------------------- .nv.shared.triton_poi_fused__native_batch_norm_legit_no_training_relu_threshold_backward_view_5 --------------------------
	.section	.nv.shared.triton_poi_fused__native_batch_norm_legit_no_training_relu_threshold_backward_view_5,"aw",@nobits
	.sectionflags	@""
	.align	16
	.zero		1024


//--------------------- .nv.constant0.triton_poi_fused__native_batch_norm_legit_no_training_relu_threshold_backward_view_5 --------------------------
	.section	.nv.constant0.triton_poi_fused__native_batch_norm_legit_no_training_relu_threshold_backward_view_5,"a",@progbits
	.sectionflags	@""
	.align	4
.nv.constant0.triton_poi_fused__native_batch_norm_legit_no_training_relu_threshold_backward_view_5:
	.zero		592
